	.headerflags	@"EF_CUDA_TEXMODE_UNIFIED EF_CUDA_64BIT_ADDRESS EF_CUDA_ACCELERATORS EF_CUDA_SM90 EF_CUDA_VIRTUAL_SM(EF_CUDA_SM90)"
	.elftype	@"ET_EXEC"


//--------------------- .nv.info                  --------------------------
	.section	.nv.info,"",@"SHT_CUDA_INFO"
	.align	4


	//----- nvinfo : EIATTR_REGCOUNT
	.align		4
        /*0000*/ 	.byte	0x04, 0x2f
        /*0002*/ 	.short	(.L_3 - .L_2)
	.align		4
.L_2:
        /*0004*/ 	.word	index@(triton_poi_fused__native_batch_norm_legit_no_training_43)
        /*0008*/ 	.word	0x00000020


	//----- nvinfo : EIATTR_MIN_STACK_SIZE
	.align		4
.L_3:
        /*000c*/ 	.byte	0x04, 0x12
        /*000e*/ 	.short	(.L_5 - .L_4)
	.align		4
.L_4:
        /*0010*/ 	.word	index@(triton_poi_fused__native_batch_norm_legit_no_training_43)
        /*0014*/ 	.word	0x00000000


	//----- nvinfo : EIATTR_FRAME_SIZE
	.align		4
.L_5:
        /*0018*/ 	.byte	0x04, 0x11
        /*001a*/ 	.short	(.L_7 - .L_6)
	.align		4
.L_6:
        /*001c*/ 	.word	index@(triton_poi_fused__native_batch_norm_legit_no_training_43)
        /*0020*/ 	.word	0x00000000


	//----- nvinfo : EIATTR_MIN_STACK_SIZE
	.align		4
.L_7:
        /*0024*/ 	.byte	0x04, 0x12
        /*0026*/ 	.short	(.L_9 - .L_8)
	.align		4
.L_8:
        /*0028*/ 	.word	index@(triton_poi_fused__native_batch_norm_legit_no_training_43)
        /*002c*/ 	.word	0x00000000
.L_9:


//--------------------- .nv.info.triton_poi_fused__native_batch_norm_legit_no_training_43 --------------------------
	.section	.nv.info.triton_poi_fused__native_batch_norm_legit_no_training_43,"",@"SHT_CUDA_INFO"
	.sectionflags	@""
	.align	4


	//----- nvinfo : EIATTR_CUDA_API_VERSION
	.align		4
        /*0000*/ 	.byte	0x04, 0x37
        /*0002*/ 	.short	(.L_11 - .L_10)
.L_10:
        /*0004*/ 	.word	0x0000007c


	//----- nvinfo : EIATTR_KPARAM_INFO
	.align		4
.L_11:
        /*0008*/ 	.byte	0x04, 0x17
        /*000a*/ 	.short	(.L_13 - .L_12)
.L_12:
        /*000c*/ 	.word	0x00000000
        /*0010*/ 	.short	0x0006
        /*0012*/ 	.short	0x0030
        /*0014*/ 	.byte	0x00, 0xf0, 0x11, 0x00


	//----- nvinfo : EIATTR_KPARAM_INFO
	.align		4
.L_13:
        /*0018*/ 	.byte	0x04, 0x17
        /*001a*/ 	.short	(.L_15 - .L_14)
.L_14:
        /*001c*/ 	.word	0x00000000
        /*0020*/ 	.short	0x0005
        /*0022*/ 	.short	0x0028
        /*0024*/ 	.byte	0x00, 0xf4, 0x21, 0x00


	//----- nvinfo : EIATTR_KPARAM_INFO
	.align		4
.L_15:
        /*0028*/ 	.byte	0x04, 0x17
        /*002a*/ 	.short	(.L_17 - .L_16)
.L_16:
        /*002c*/ 	.word	0x00000000
        /*0030*/ 	.short	0x0004
        /*0032*/ 	.short	0x0020
        /*0034*/ 	.byte	0x00, 0xf4, 0x21, 0x00


	//----- nvinfo : EIATTR_KPARAM_INFO
	.align		4
.L_17:
        /*0038*/ 	.byte	0x04, 0x17
        /*003a*/ 	.short	(.L_19 - .L_18)
.L_18:
        /*003c*/ 	.word	0x00000000
        /*0040*/ 	.short	0x0003
        /*0042*/ 	.short	0x0018
        /*0044*/ 	.byte	0x00, 0xf4, 0x21, 0x00


	//----- nvinfo : EIATTR_KPARAM_INFO
	.align		4
.L_19:
        /*0048*/ 	.byte	0x04, 0x17
        /*004a*/ 	.short	(.L_21 - .L_20)
.L_20:
        /*004c*/ 	.word	0x00000000
        /*0050*/ 	.short	0x0002
        /*0052*/ 	.short	0x0010
        /*0054*/ 	.byte	0x00, 0xf4, 0x21, 0x00


	//----- nvinfo : EIATTR_KPARAM_INFO
	.align		4
.L_21:
        /*0058*/ 	.byte	0x04, 0x17
        /*005a*/ 	.short	(.L_23 - .L_22)
.L_22:
        /*005c*/ 	.word	0x00000000
        /*0060*/ 	.short	0x0001
        /*0062*/ 	.short	0x0008
        /*0064*/ 	.byte	0x00, 0xf4, 0x21, 0x00


	//----- nvinfo : EIATTR_KPARAM_INFO
	.align		4
.L_23:
        /*0068*/ 	.byte	0x04, 0x17
        /*006a*/ 	.short	(.L_25 - .L_24)
.L_24:
        /*006c*/ 	.word	0x00000000
        /*0070*/ 	.short	0x0000
        /*0072*/ 	.short	0x0000
        /*0074*/ 	.byte	0x00, 0xf4, 0x21, 0x00


	//----- nvinfo : EIATTR_SPARSE_MMA_MASK
	.align		4
.L_25:
        /*0078*/ 	.byte	0x03, 0x50
        /*007a*/ 	.short	0x0000


	//----- nvinfo : EIATTR_MAXREG_COUNT
	.align		4
        /*007c*/ 	.byte	0x03, 0x1b
        /*007e*/ 	.short	0x00ff


	//----- nvinfo : EIATTR_EXIT_INSTR_OFFSETS
	.align		4
        /*0080*/ 	.byte	0x04, 0x1c
        /*0082*/ 	.short	(.L_27 - .L_26)


	//   ....[0]....
.L_26:
        /*0084*/ 	.word	0x00000610


	//----- nvinfo : EIATTR_REQNTID
	.align		4
.L_27:
        /*0088*/ 	.byte	0x04, 0x10
        /*008a*/ 	.short	(.L_29 - .L_28)
.L_28:
        /*008c*/ 	.word	0x00000080
        /*0090*/ 	.word	0x00000001
        /*0094*/ 	.word	0x00000001


	//----- nvinfo : EIATTR_CBANK_PARAM_SIZE
	.align		4
.L_29:
        /*0098*/ 	.byte	0x03, 0x19
        /*009a*/ 	.short	0x0034


	//----- nvinfo : EIATTR_PARAM_CBANK
	.align		4
        /*009c*/ 	.byte	0x04, 0x0a
        /*009e*/ 	.short	(.L_31 - .L_30)
	.align		4
.L_30:
        /*00a0*/ 	.word	index@(.nv.constant0.triton_poi_fused__native_batch_norm_legit_no_training_43)
        /*00a4*/ 	.short	0x0210
        /*00a6*/ 	.short	0x0034


	//----- nvinfo : EIATTR_SW_WAR
	.align		4
.L_31:
        /*00a8*/ 	.byte	0x04, 0x36
        /*00aa*/ 	.short	(.L_33 - .L_32)
.L_32:
        /*00ac*/ 	.word	0x00000008
.L_33:


//--------------------- .nv.callgraph             --------------------------
	.section	.nv.callgraph,"",@"SHT_CUDA_CALLGRAPH"
	.align	4
	.sectionentsize	8
	.align		4
        /*0000*/ 	.word	0x00000000
	.align		4
        /*0004*/ 	.word	0xffffffff
	.align		4
        /*0008*/ 	.word	0x00000000
	.align		4
        /*000c*/ 	.word	0xfffffffe
	.align		4
        /*0010*/ 	.word	0x00000000
	.align		4
        /*0014*/ 	.word	0xfffffffd
	.align		4
        /*0018*/ 	.word	0x00000000
	.align		4
        /*001c*/ 	.word	0xfffffffc


//--------------------- .nv.constant4             --------------------------
	.section	.nv.constant4,"a",@progbits
	.align	8
	.align		8
.nv.constant4:
        /*0000*/ 	.dword	_$_str
	.align		8
        /*0008*/ 	.dword	_$_str_$_2


//--------------------- .text.triton_poi_fused__native_batch_norm_legit_no_training_43 --------------------------
	.section	.text.triton_poi_fused__native_batch_norm_legit_no_training_43,"ax",@progbits
	.align	128
        .global         triton_poi_fused__native_batch_norm_legit_no_training_43
        .type           triton_poi_fused__native_batch_norm_legit_no_training_43,@function
        .size           triton_poi_fused__native_batch_norm_legit_no_training_43,(.L_x_1 - triton_poi_fused__native_batch_norm_legit_no_training_43)
        .other          triton_poi_fused__native_batch_norm_legit_no_training_43,@"STO_CUDA_ENTRY STV_DEFAULT"
triton_poi_fused__native_batch_norm_legit_no_training_43:
.text.triton_poi_fused__native_batch_norm_legit_no_training_43:
[----:B------:R-:W-:Y:S01]  /*0000*/  LDC R1, c[0x0][0x28] ;  /* 0x00000a00ff017b82 */ /* 0x000fe20000000800 */
[----:B------:R-:W1:Y:S07]  /*0010*/  S2R R0, SR_TID.X ;  /* 0x0000000000007919 */ /* 0x000e6e0000002100 */
[----:B------:R-:W2:Y:S01]  /*0020*/  LDC.64 R8, c[0x0][0x220] ;  /* 0x00008800ff087b82 */ /* 0x000ea20000000a00 */
[----:B------:R-:W-:Y:S01]  /*0030*/  ULDC.64 UR4, c[0x0][0x208] ;  /* 0x0000820000047ab9 */ /* 0x000fe20000000a00 */
[----:B------:R-:W3:Y:S06]  /*0040*/  S2R R5, SR_CTAID.X ;  /* 0x0000000000057919 */ /* 0x000eec0000002500 */
[----:B------:R-:W4:Y:S08]  /*0050*/  LDC.64 R16, c[0x0][0x218] ;  /* 0x00008600ff107b82 */ /* 0x000f300000000a00 */
[----:B------:R-:W5:Y:S08]  /*0060*/  LDC.64 R22, c[0x0][0x210] ;  /* 0x00008400ff167b82 */ /* 0x000f700000000a00 */
[----:B------:R-:W5:Y:S01]  /*0070*/  LDC.64 R20, c[0x0][0x228] ;  /* 0x00008a00ff147b82 */ /* 0x000f620000000a00 */
[----:B-1----:R-:W-:-:S07]  /*0080*/  SHF.L.U32 R0, R0, 0x2, RZ ;  /* 0x0000000200007819 */ /* 0x002fce00000006ff */
[----:B------:R-:W1:Y:S01]  /*0090*/  LDC.64 R24, c[0x0][0x230] ;  /* 0x00008c00ff187b82 */ /* 0x000e620000000a00 */
[----:B---3--:R-:W-:Y:S02]  /*00a0*/  SHF.R.S32.HI R3, RZ, 0x15, R5 ;  /* 0x00000015ff037819 */ /* 0x008fe40000011405 */
[----:B------:R-:W-:Y:S02]  /*00b0*/  LOP3.LUT R0, R0, 0x1fc, RZ, 0xc0, !PT ;  /* 0x000001fc00007812 */ /* 0x000fe400078ec0ff */
[----:B------:R-:W-:Y:S02]  /*00c0*/  SGXT R3, R3, 0x1 ;  /* 0x000000010303781a */ /* 0x000fe40000000200 */
[----:B------:R-:W-:-:S04]  /*00d0*/  LEA R0, R5, R0, 0xa ;  /* 0x0000000005007211 */ /* 0x000fc800078e50ff */
[----:B------:R-:W-:-:S04]  /*00e0*/  LEA.HI R3, R3, R0, RZ, 0x3 ;  /* 0x0000000003037211 */ /* 0x000fc800078f18ff */
[----:B------:R-:W-:-:S04]  /*00f0*/  LOP3.LUT R3, R3, 0xfffffff8, RZ, 0xc0, !PT ;  /* 0xfffffff803037812 */ /* 0x000fc800078ec0ff */
[----:B------:R-:W-:-:S05]  /*0100*/  IADD3 R3, R0, -R3, RZ ;  /* 0x8000000300037210 */ /* 0x000fca0007ffe0ff */
[----:B--2---:R-:W-:-:S05]  /*0110*/  IMAD.WIDE R8, R3, 0x4, R8 ;  /* 0x0000000403087825 */ /* 0x004fca00078e0208 */
[----:B------:R-:W2:Y:S01]  /*0120*/  LDG.E.EL.128 R4, desc[UR4][R8.64] ;  /* 0x0000000408047981 */ /* 0x000ea2000c2e1d00 */
[----:B------:R-:W-:Y:S01]  /*0130*/  HFMA2.MMA R2, -RZ, RZ, 1.625, 0 ;  /* 0x3e800000ff027435 */ /* 0x000fe200000001ff */
[----:B----4-:R-:W-:-:S04]  /*0140*/  IMAD.WIDE R16, R3, 0x4, R16 ;  /* 0x0000000403107825 */ /* 0x010fc800078e0210 */
[----:B-----5:R-:W-:Y:S02]  /*0150*/  IMAD.WIDE R22, R0, 0x4, R22 ;  /* 0x0000000400167825 */ /* 0x020fe400078e0216 */
[----:B------:R-:W3:Y:S04]  /*0160*/  LDG.E.EL.128 R16, desc[UR4][R16.64] ;  /* 0x0000000410107981 */ /* 0x000ee8000c2e1d00 */
[----:B------:R-:W3:Y:S04]  /*0170*/  LDG.E.128 R8, desc[UR4][R22.64+0x800] ;  /* 0x0008000416087981 */ /* 0x000ee8000c1e1d00 */
[----:B------:R4:W5:Y:S01]  /*0180*/  LDG.E.128 R12, desc[UR4][R22.64] ;  /* 0x00000004160c7981 */ /* 0x000962000c1e1d00 */
[----:B0-----:R-:W-:-:S04]  /*0190*/  IMAD.WIDE R20, R3, 0x4, R20 ;  /* 0x0000000403147825 */ /* 0x001fc800078e0214 */
[----:B-1----:R-:W-:-:S06]  /*01a0*/  IMAD.WIDE R24, R3, 0x4, R24 ;  /* 0x0000000403187825 */ /* 0x002fcc00078e0218 */
[----:B------:R-:W3:Y:S01]  /*01b0*/  LDG.E.EL.128 R24, desc[UR4][R24.64] ;  /* 0x0000000418187981 */ /* 0x000ee2000c2e1d00 */
[----:B--2---:R-:W-:Y:S01]  /*01c0*/  FADD R5, R5, 9.9999997473787516356e-06 ;  /* 0x3727c5ac05057421 */ /* 0x004fe20000000000 */
[----:B------:R-:W-:Y:S01]  /*01d0*/  FADD R6, R6, 9.9999997473787516356e-06 ;  /* 0x3727c5ac06067421 */ /* 0x000fe20000000000 */
[----:B------:R-:W-:-:S04]  /*01e0*/  FADD R4, R4, 9.9999997473787516356e-06 ;  /* 0x3727c5ac04047421 */ /* 0x000fc80000000000 */
[----:B------:R-:W0:Y:S08]  /*01f0*/  MUFU.SQRT R5, R5 ;  /* 0x0000000500057308 */ /* 0x000e300000002000 */
[----:B------:R-:W1:Y:S01]  /*0200*/  MUFU.SQRT R6, R6 ;  /* 0x0000000600067308 */ /* 0x000e620000002000 */
[----:B0-----:R-:W-:-:S07]  /*0210*/  FSETP.GT.AND P1, PT, R5, 8.50705917302346158658e+37, PT ;  /* 0x7e8000000500780b */ /* 0x001fce0003f24000 */
[----:B------:R-:W0:Y:S01]  /*0220*/  MUFU.SQRT R4, R4 ;  /* 0x0000000400047308 */ /* 0x000e220000002000 */
[C---:B------:R-:W-:Y:S02]  /*0230*/  FSETP.GEU.AND P4, PT, R5.reuse, 1.175494350822287508e-38, PT ;  /* 0x008000000500780b */ /* 0x040fe40003f8e000 */
[C---:B-1----:R-:W-:Y:S02]  /*0240*/  FSETP.GT.AND P2, PT, R6.reuse, 8.50705917302346158658e+37, PT ;  /* 0x7e8000000600780b */ /* 0x042fe40003f44000 */
[----:B------:R-:W-:Y:S01]  /*0250*/  FSETP.GEU.AND P5, PT, R6, 1.175494350822287508e-38, PT ;  /* 0x008000000600780b */ /* 0x000fe20003fae000 */
[----:B------:R-:W-:Y:S01]  /*0260*/  @P1 FMUL R5, R5, 0.25 ;  /* 0x3e80000005051820 */ /* 0x000fe20000400000 */
[----:B----4-:R-:W-:Y:S02]  /*0270*/  FSEL R22, R2, 1, P1 ;  /* 0x3f80000002167808 */ /* 0x010fe40000800000 */
[----:B0-----:R-:W-:-:S05]  /*0280*/  FSETP.GT.AND P0, PT, R4, 8.50705917302346158658e+37, PT ;  /* 0x7e8000000400780b */ /* 0x001fca0003f04000 */
[----:B------:R-:W-:Y:S01]  /*0290*/  @!P4 FMUL R5, R5, 16777216 ;  /* 0x4b8000000505c820 */ /* 0x000fe20000400000 */
[----:B------:R-:W-:Y:S01]  /*02a0*/  FSETP.GEU.AND P3, PT, R4, 1.175494350822287508e-38, PT ;  /* 0x008000000400780b */ /* 0x000fe20003f6e000 */
[----:B------:R-:W-:-:S04]  /*02b0*/  @P2 FMUL R6, R6, 0.25 ;  /* 0x3e80000006062820 */ /* 0x000fc80000400000 */
[----:B------:R-:W-:Y:S01]  /*02c0*/  @!P5 FMUL R6, R6, 16777216 ;  /* 0x4b8000000606d820 */ /* 0x000fe20000400000 */
[----:B------:R-:W0:Y:S01]  /*02d0*/  MUFU.RCP R5, R5 ;  /* 0x0000000500057308 */ /* 0x000e220000001000 */
[----:B------:R-:W-:Y:S01]  /*02e0*/  FSEL R23, R2, 1, P2 ;  /* 0x3f80000002177808 */ /* 0x000fe20001000000 */
[----:B------:R-:W-:Y:S01]  /*02f0*/  @!P4 FMUL R22, R22, 16777216 ;  /* 0x4b8000001616c820 */ /* 0x000fe20000400000 */
[----:B------:R-:W-:-:S05]  /*0300*/  @P0 FMUL R4, R4, 0.25 ;  /* 0x3e80000004040820 */ /* 0x000fca0000400000 */
[----:B------:R-:W1:Y:S01]  /*0310*/  MUFU.RCP R6, R6 ;  /* 0x0000000600067308 */ /* 0x000e620000001000 */
[----:B------:R-:W-:Y:S01]  /*0320*/  @!P5 FMUL R23, R23, 16777216 ;  /* 0x4b8000001717d820 */ /* 0x000fe20000400000 */
[----:B------:R-:W-:Y:S01]  /*0330*/  @!P3 FMUL R4, R4, 16777216 ;  /* 0x4b8000000404b820 */ /* 0x000fe20000400000 */
[----:B0-----:R-:W-:-:S05]  /*0340*/  FMUL R5, R5, R22 ;  /* 0x0000001605057220 */ /* 0x001fca0000400000 */
[----:B------:R-:W0:Y:S01]  /*0350*/  MUFU.RCP R4, R4 ;  /* 0x0000000400047308 */ /* 0x000e220000001000 */
[----:B-1----:R-:W-:Y:S02]  /*0360*/  FMUL R6, R6, R23 ;  /* 0x0000001706067220 */ /* 0x002fe40000400000 */
[----:B------:R-:W2:Y:S01]  /*0370*/  LDG.E.EL.128 R20, desc[UR4][R20.64] ;  /* 0x0000000414147981 */ /* 0x000ea2000c2e1d00 */
[----:B------:R-:W-:-:S05]  /*0380*/  FSEL R3, R2, 1, P0 ;  /* 0x3f80000002037808 */ /* 0x000fca0000000000 */
[----:B------:R-:W-:-:S04]  /*0390*/  @!P3 FMUL R3, R3, 16777216 ;  /* 0x4b8000000303b820 */ /* 0x000fc80000400000 */
[----:B0-----:R-:W-:Y:S01]  /*03a0*/  FMUL R4, R4, R3 ;  /* 0x0000000304047220 */ /* 0x001fe20000400000 */
[----:B------:R-:W-:-:S04]  /*03b0*/  FADD R3, R7, 9.9999997473787516356e-06 ;  /* 0x3727c5ac07037421 */ /* 0x000fc80000000000 */
[----:B------:R-:W0:Y:S02]  /*03c0*/  MUFU.SQRT R29, R3 ;  /* 0x00000003001d7308 */ /* 0x000e240000002000 */
[C---:B0-----:R-:W-:Y:S02]  /*03d0*/  FSETP.GT.AND P0, PT, R29.reuse, 8.50705917302346158658e+37, PT ;  /* 0x7e8000001d00780b */ /* 0x041fe40003f04000 */
[----:B------:R-:W-:-:S11]  /*03e0*/  FSETP.GEU.AND P1, PT, R29, 1.175494350822287508e-38, PT ;  /* 0x008000001d00780b */ /* 0x000fd60003f2e000 */
[----:B------:R-:W-:-:S04]  /*03f0*/  @P0 FMUL R29, R29, 0.25 ;  /* 0x3e8000001d1d0820 */ /* 0x000fc80000400000 */
[----:B------:R-:W-:-:S04]  /*0400*/  @!P1 FMUL R29, R29, 16777216 ;  /* 0x4b8000001d1d9820 */ /* 0x000fc80000400000 */
[----:B------:R-:W0:Y:S01]  /*0410*/  MUFU.RCP R7, R29 ;  /* 0x0000001d00077308 */ /* 0x000e220000001000 */
[----:B------:R-:W-:-:S05]  /*0420*/  FSEL R2, R2, 1, P0 ;  /* 0x3f80000002027808 */ /* 0x000fca0000000000 */
[----:B------:R-:W-:-:S04]  /*0430*/  @!P1 FMUL R2, R2, 16777216 ;  /* 0x4b80000002029820 */ /* 0x000fc80000400000 */
[----:B0-----:R-:W-:Y:S02]  /*0440*/  FMUL R7, R7, R2 ;  /* 0x0000000207077220 */ /* 0x001fe40000400000 */
[----:B------:R-:W0:Y:S01]  /*0450*/  LDC.64 R2, c[0x0][0x238] ;  /* 0x00008e00ff027b82 */ /* 0x000e220000000a00 */
[--C-:B---3--:R-:W-:Y:S01]  /*0460*/  FADD R28, R11, -R19.reuse ;  /* 0x800000130b1c7221 */ /* 0x108fe20000000000 */
[----:B------:R-:W-:Y:S01]  /*0470*/  FADD R11, R10, -R18 ;  /* 0x800000120a0b7221 */ /* 0x000fe20000000000 */
[--C-:B------:R-:W-:Y:S01]  /*0480*/  FADD R10, R8, -R16.reuse ;  /* 0x80000010080a7221 */ /* 0x100fe20000000000 */
[----:B-----5:R-:W-:Y:S01]  /*0490*/  FADD R15, R15, -R19 ;  /* 0x800000130f0f7221 */ /* 0x020fe20000000000 */
[----:B------:R-:W-:Y:S01]  /*04a0*/  FADD R16, R12, -R16 ;  /* 0x800000100c107221 */ /* 0x000fe20000000000 */
[----:B------:R-:W-:Y:S01]  /*04b0*/  FADD R19, R14, -R18 ;  /* 0x800000120e137221 */ /* 0x000fe20000000000 */
[--C-:B------:R-:W-:Y:S01]  /*04c0*/  FADD R12, R13, -R17.reuse ;  /* 0x800000110d0c7221 */ /* 0x100fe20000000000 */
[----:B------:R-:W-:Y:S01]  /*04d0*/  FADD R8, R9, -R17 ;  /* 0x8000001109087221 */ /* 0x000fe20000000000 */
[-C--:B------:R-:W-:Y:S01]  /*04e0*/  FMUL R9, R10, R4.reuse ;  /* 0x000000040a097220 */ /* 0x080fe20000400000 */
[----:B------:R-:W-:Y:S01]  /*04f0*/  FMUL R13, R16, R4 ;  /* 0x00000004100d7220 */ /* 0x000fe20000400000 */
[----:B------:R-:W-:Y:S01]  /*0500*/  FMUL R12, R12, R5 ;  /* 0x000000050c0c7220 */ /* 0x000fe20000400000 */
[-C--:B------:R-:W-:Y:S01]  /*0510*/  FMUL R19, R19, R6.reuse ;  /* 0x0000000613137220 */ /* 0x080fe20000400000 */
[----:B------:R-:W-:Y:S01]  /*0520*/  FMUL R10, R15, R7 ;  /* 0x000000070f0a7220 */ /* 0x000fe20000400000 */
[----:B------:R-:W-:Y:S01]  /*0530*/  FMUL R8, R8, R5 ;  /* 0x0000000508087220 */ /* 0x000fe20000400000 */
[----:B------:R-:W-:Y:S01]  /*0540*/  FMUL R11, R11, R6 ;  /* 0x000000060b0b7220 */ /* 0x000fe20000400000 */
[----:B------:R-:W-:Y:S01]  /*0550*/  FMUL R28, R28, R7 ;  /* 0x000000071c1c7220 */ /* 0x000fe20000400000 */
[----:B0-----:R-:W-:-:S04]  /*0560*/  IMAD.WIDE R2, R0, 0x4, R2 ;  /* 0x0000000400027825 */ /* 0x001fc800078e0202 */
[----:B--2---:R-:W-:Y:S01]  /*0570*/  FFMA R4, R20, R13, R24 ;  /* 0x0000000d14047223 */ /* 0x004fe20000000018 */
[----:B------:R-:W-:Y:S01]  /*0580*/  FFMA R5, R21, R12, R25 ;  /* 0x0000000c15057223 */ /* 0x000fe20000000019 */
[----:B------:R-:W-:Y:S01]  /*0590*/  FFMA R6, R22, R19, R26 ;  /* 0x0000001316067223 */ /* 0x000fe2000000001a */
[----:B------:R-:W-:Y:S01]  /*05a0*/  FFMA R7, R23, R10, R27 ;  /* 0x0000000a17077223 */ /* 0x000fe2000000001b */
[----:B------:R-:W-:Y:S01]  /*05b0*/  FFMA R20, R20, R9, R24 ;  /* 0x0000000914147223 */ /* 0x000fe20000000018 */
[----:B------:R-:W-:Y:S01]  /*05c0*/  FFMA R21, R21, R8, R25 ;  /* 0x0000000815157223 */ /* 0x000fe20000000019 */
[----:B------:R-:W-:Y:S01]  /*05d0*/  FFMA R22, R22, R11, R26 ;  /* 0x0000000b16167223 */ /* 0x000fe2000000001a */
[----:B------:R-:W-:Y:S01]  /*05e0*/  FFMA R23, R23, R28, R27 ;  /* 0x0000001c17177223 */ /* 0x000fe2000000001b */
[----:B------:R-:W-:Y:S04]  /*05f0*/  STG.E.128 desc[UR4][R2.64], R4 ;  /* 0x0000000402007986 */ /* 0x000fe8000c101d04 */
[----:B------:R-:W-:Y:S01]  /*0600*/  STG.E.128 desc[UR4][R2.64+0x800], R20 ;  /* 0x0008001402007986 */ /* 0x000fe2000c101d04 */
[----:B------:R-:W-:Y:S05]  /*0610*/  EXIT ;  /* 0x000000000000794d */ /* 0x000fea0003800000 */
.L_x_0:
[----:B------:R-:W-:-:S00]  /*0620*/  BRA `(.L_x_0) ;  /* 0xfffffffc00fc7947 */ /* 0x000fc0000383ffff */
[----:B------:R-:W-:-:S00]  /*0630*/  NOP ;  /* 0x0000000000007918 */ /* 0x000fc00000000000 */
        /* <DEDUP_REMOVED lines=12> */
.L_x_1:


//--------------------- .nv.global.init           --------------------------
	.section	.nv.global.init,"aw",@progbits
.nv.global.init:
	.type		_$_str,@object
	.size		_$_str,(_$_str_$_2 - _$_str)
_$_str:
        /*0000*/ 	.byte	0x5f, 0x5f, 0x43, 0x55, 0x44, 0x41, 0x5f, 0x46, 0x54, 0x5a, 0x00
	.type		_$_str_$_2,@object
	.size		_$_str_$_2,(.L_1 - _$_str_$_2)
_$_str_$_2:
        /*000b*/ 	.byte	0x5f, 0x5f, 0x43, 0x55, 0x44, 0x41, 0x5f, 0x50, 0x52, 0x45, 0x43, 0x5f, 0x53, 0x51, 0x52, 0x54
        /*001b*/ 	.byte	0x00
.L_1:


//--------------------- .nv.constant0.triton_poi_fused__native_batch_norm_legit_no_training_43 --------------------------
	.section	.nv.constant0.triton_poi_fused__native_batch_norm_legit_no_training_43,"a",@progbits
	.sectionflags	@""
	.align	4
.nv.constant0.triton_poi_fused__native_batch_norm_legit_no_training_43:
	.zero		580
